//
// Generated by NVIDIA NVVM Compiler
//
// Compiler Build ID: CL-36424714
// Cuda compilation tools, release 13.0, V13.0.88
// Based on NVVM 20.0.0
//

.version 9.0
.target sm_100
.address_size 64

	// .globl	_Z8myKernelPPl

.visible .entry _Z8myKernelPPl(
	.param .u64 .ptr .align 1 _Z8myKernelPPl_param_0
)
{
	.reg .pred 	%p<3>;
	.reg .b32 	%r<9>;
	.reg .b64 	%rd<171>;

	ld.param.u64 	%rd7, [_Z8myKernelPPl_param_0];
	cvta.to.global.u64 	%rd1, %rd7;
	mov.b32 	%r7, 0;
	mov.b64 	%rd169, 0;
$L__BB0_1:
	.pragma "nounroll";
	ld.global.u64 	%rd8, [%rd1];
	cvta.to.global.u64 	%rd9, %rd8;
	add.s64 	%rd10, %rd9, %rd169;
	ld.global.u64 	%rd11, [%rd10];
	add.s64 	%rd12, %rd11, 1;
	st.global.u64 	[%rd10], %rd12;
	ld.global.u64 	%rd13, [%rd1];
	cvta.to.global.u64 	%rd14, %rd13;
	add.s64 	%rd15, %rd14, %rd169;
	ld.global.u64 	%rd16, [%rd15+8];
	add.s64 	%rd17, %rd16, 1;
	st.global.u64 	[%rd15+8], %rd17;
	ld.global.u64 	%rd18, [%rd1];
	cvta.to.global.u64 	%rd19, %rd18;
	add.s64 	%rd20, %rd19, %rd169;
	ld.global.u64 	%rd21, [%rd20+16];
	add.s64 	%rd22, %rd21, 1;
	st.global.u64 	[%rd20+16], %rd22;
	ld.global.u64 	%rd23, [%rd1];
	cvta.to.global.u64 	%rd24, %rd23;
	add.s64 	%rd25, %rd24, %rd169;
	ld.global.u64 	%rd26, [%rd25+24];
	add.s64 	%rd27, %rd26, 1;
	st.global.u64 	[%rd25+24], %rd27;
	ld.global.u64 	%rd28, [%rd1];
	cvta.to.global.u64 	%rd29, %rd28;
	add.s64 	%rd30, %rd29, %rd169;
	ld.global.u64 	%rd31, [%rd30+32];
	add.s64 	%rd32, %rd31, 1;
	st.global.u64 	[%rd30+32], %rd32;
	ld.global.u64 	%rd33, [%rd1];
	cvta.to.global.u64 	%rd34, %rd33;
	add.s64 	%rd35, %rd34, %rd169;
	ld.global.u64 	%rd36, [%rd35+40];
	add.s64 	%rd37, %rd36, 1;
	st.global.u64 	[%rd35+40], %rd37;
	ld.global.u64 	%rd38, [%rd1];
	cvta.to.global.u64 	%rd39, %rd38;
	add.s64 	%rd40, %rd39, %rd169;
	ld.global.u64 	%rd41, [%rd40+48];
	add.s64 	%rd42, %rd41, 1;
	st.global.u64 	[%rd40+48], %rd42;
	ld.global.u64 	%rd43, [%rd1];
	cvta.to.global.u64 	%rd44, %rd43;
	add.s64 	%rd45, %rd44, %rd169;
	ld.global.u64 	%rd46, [%rd45+56];
	add.s64 	%rd47, %rd46, 1;
	st.global.u64 	[%rd45+56], %rd47;
	ld.global.u64 	%rd48, [%rd1];
	cvta.to.global.u64 	%rd49, %rd48;
	add.s64 	%rd50, %rd49, %rd169;
	ld.global.u64 	%rd51, [%rd50+64];
	add.s64 	%rd52, %rd51, 1;
	st.global.u64 	[%rd50+64], %rd52;
	ld.global.u64 	%rd53, [%rd1];
	cvta.to.global.u64 	%rd54, %rd53;
	add.s64 	%rd55, %rd54, %rd169;
	ld.global.u64 	%rd56, [%rd55+72];
	add.s64 	%rd57, %rd56, 1;
	st.global.u64 	[%rd55+72], %rd57;
	ld.global.u64 	%rd58, [%rd1];
	cvta.to.global.u64 	%rd59, %rd58;
	add.s64 	%rd60, %rd59, %rd169;
	ld.global.u64 	%rd61, [%rd60+80];
	add.s64 	%rd62, %rd61, 1;
	st.global.u64 	[%rd60+80], %rd62;
	ld.global.u64 	%rd63, [%rd1];
	cvta.to.global.u64 	%rd64, %rd63;
	add.s64 	%rd65, %rd64, %rd169;
	ld.global.u64 	%rd66, [%rd65+88];
	add.s64 	%rd67, %rd66, 1;
	st.global.u64 	[%rd65+88], %rd67;
	ld.global.u64 	%rd68, [%rd1];
	cvta.to.global.u64 	%rd69, %rd68;
	add.s64 	%rd70, %rd69, %rd169;
	ld.global.u64 	%rd71, [%rd70+96];
	add.s64 	%rd72, %rd71, 1;
	st.global.u64 	[%rd70+96], %rd72;
	ld.global.u64 	%rd73, [%rd1];
	cvta.to.global.u64 	%rd74, %rd73;
	add.s64 	%rd75, %rd74, %rd169;
	ld.global.u64 	%rd76, [%rd75+104];
	add.s64 	%rd77, %rd76, 1;
	st.global.u64 	[%rd75+104], %rd77;
	ld.global.u64 	%rd78, [%rd1];
	cvta.to.global.u64 	%rd79, %rd78;
	add.s64 	%rd80, %rd79, %rd169;
	ld.global.u64 	%rd81, [%rd80+112];
	add.s64 	%rd82, %rd81, 1;
	st.global.u64 	[%rd80+112], %rd82;
	ld.global.u64 	%rd83, [%rd1];
	cvta.to.global.u64 	%rd84, %rd83;
	add.s64 	%rd85, %rd84, %rd169;
	ld.global.u64 	%rd86, [%rd85+120];
	add.s64 	%rd87, %rd86, 1;
	st.global.u64 	[%rd85+120], %rd87;
	add.s32 	%r7, %r7, 16;
	add.s64 	%rd169, %rd169, 128;
	setp.ne.s32 	%p1, %r7, 256;
	@%p1 bra 	$L__BB0_1;
	mov.b32 	%r8, 0;
	mov.b64 	%rd170, 0;
$L__BB0_3:
	.pragma "nounroll";
	ld.global.u64 	%rd89, [%rd1+8];
	cvta.to.global.u64 	%rd90, %rd89;
	add.s64 	%rd91, %rd90, %rd170;
	ld.global.u64 	%rd92, [%rd91];
	add.s64 	%rd93, %rd92, 1;
	st.global.u64 	[%rd91], %rd93;
	ld.global.u64 	%rd94, [%rd1+8];
	cvta.to.global.u64 	%rd95, %rd94;
	add.s64 	%rd96, %rd95, %rd170;
	ld.global.u64 	%rd97, [%rd96+8];
	add.s64 	%rd98, %rd97, 1;
	st.global.u64 	[%rd96+8], %rd98;
	ld.global.u64 	%rd99, [%rd1+8];
	cvta.to.global.u64 	%rd100, %rd99;
	add.s64 	%rd101, %rd100, %rd170;
	ld.global.u64 	%rd102, [%rd101+16];
	add.s64 	%rd103, %rd102, 1;
	st.global.u64 	[%rd101+16], %rd103;
	ld.global.u64 	%rd104, [%rd1+8];
	cvta.to.global.u64 	%rd105, %rd104;
	add.s64 	%rd106, %rd105, %rd170;
	ld.global.u64 	%rd107, [%rd106+24];
	add.s64 	%rd108, %rd107, 1;
	st.global.u64 	[%rd106+24], %rd108;
	ld.global.u64 	%rd109, [%rd1+8];
	cvta.to.global.u64 	%rd110, %rd109;
	add.s64 	%rd111, %rd110, %rd170;
	ld.global.u64 	%rd112, [%rd111+32];
	add.s64 	%rd113, %rd112, 1;
	st.global.u64 	[%rd111+32], %rd113;
	ld.global.u64 	%rd114, [%rd1+8];
	cvta.to.global.u64 	%rd115, %rd114;
	add.s64 	%rd116, %rd115, %rd170;
	ld.global.u64 	%rd117, [%rd116+40];
	add.s64 	%rd118, %rd117, 1;
	st.global.u64 	[%rd116+40], %rd118;
	ld.global.u64 	%rd119, [%rd1+8];
	cvta.to.global.u64 	%rd120, %rd119;
	add.s64 	%rd121, %rd120, %rd170;
	ld.global.u64 	%rd122, [%rd121+48];
	add.s64 	%rd123, %rd122, 1;
	st.global.u64 	[%rd121+48], %rd123;
	ld.global.u64 	%rd124, [%rd1+8];
	cvta.to.global.u64 	%rd125, %rd124;
	add.s64 	%rd126, %rd125, %rd170;
	ld.global.u64 	%rd127, [%rd126+56];
	add.s64 	%rd128, %rd127, 1;
	st.global.u64 	[%rd126+56], %rd128;
	ld.global.u64 	%rd129, [%rd1+8];
	cvta.to.global.u64 	%rd130, %rd129;
	add.s64 	%rd131, %rd130, %rd170;
	ld.global.u64 	%rd132, [%rd131+64];
	add.s64 	%rd133, %rd132, 1;
	st.global.u64 	[%rd131+64], %rd133;
	ld.global.u64 	%rd134, [%rd1+8];
	cvta.to.global.u64 	%rd135, %rd134;
	add.s64 	%rd136, %rd135, %rd170;
	ld.global.u64 	%rd137, [%rd136+72];
	add.s64 	%rd138, %rd137, 1;
	st.global.u64 	[%rd136+72], %rd138;
	ld.global.u64 	%rd139, [%rd1+8];
	cvta.to.global.u64 	%rd140, %rd139;
	add.s64 	%rd141, %rd140, %rd170;
	ld.global.u64 	%rd142, [%rd141+80];
	add.s64 	%rd143, %rd142, 1;
	st.global.u64 	[%rd141+80], %rd143;
	ld.global.u64 	%rd144, [%rd1+8];
	cvta.to.global.u64 	%rd145, %rd144;
	add.s64 	%rd146, %rd145, %rd170;
	ld.global.u64 	%rd147, [%rd146+88];
	add.s64 	%rd148, %rd147, 1;
	st.global.u64 	[%rd146+88], %rd148;
	ld.global.u64 	%rd149, [%rd1+8];
	cvta.to.global.u64 	%rd150, %rd149;
	add.s64 	%rd151, %rd150, %rd170;
	ld.global.u64 	%rd152, [%rd151+96];
	add.s64 	%rd153, %rd152, 1;
	st.global.u64 	[%rd151+96], %rd153;
	ld.global.u64 	%rd154, [%rd1+8];
	cvta.to.global.u64 	%rd155, %rd154;
	add.s64 	%rd156, %rd155, %rd170;
	ld.global.u64 	%rd157, [%rd156+104];
	add.s64 	%rd158, %rd157, 1;
	st.global.u64 	[%rd156+104], %rd158;
	ld.global.u64 	%rd159, [%rd1+8];
	cvta.to.global.u64 	%rd160, %rd159;
	add.s64 	%rd161, %rd160, %rd170;
	ld.global.u64 	%rd162, [%rd161+112];
	add.s64 	%rd163, %rd162, 1;
	st.global.u64 	[%rd161+112], %rd163;
	ld.global.u64 	%rd164, [%rd1+8];
	cvta.to.global.u64 	%rd165, %rd164;
	add.s64 	%rd166, %rd165, %rd170;
	ld.global.u64 	%rd167, [%rd166+120];
	add.s64 	%rd168, %rd167, 1;
	st.global.u64 	[%rd166+120], %rd168;
	add.s32 	%r8, %r8, 16;
	add.s64 	%rd170, %rd170, 128;
	setp.ne.s32 	%p2, %r8, 512;
	@%p2 bra 	$L__BB0_3;
	ret;

}


// ===== COMPILED SASS (sm_100) =====

	.target	sm_100

	.elftype	@"ET_EXEC"


//--------------------- .note.nv.tkinfo           --------------------------
	.section	.note.nv.tkinfo,"",@"SHT_NOTE"
	.sectionflags	@"SHF_NOTE_NV_TKINFO"
	.tkinfo
        /*0018*/ 	.word	0x00000002
        /*0030*/ 	.string	""
        /*0030*/ 	.string	"ptxas"
        /*0030*/ 	.string	"Cuda compilation tools, release 13.0, V13.0.88"
        /*0030*/ 	.string	"Build cuda_13.0.r13.0/compiler.36424714_0"
        /*0030*/ 	.string	"-arch sm_100 -m 64 "



//--------------------- .note.nv.cuinfo           --------------------------
	.section	.note.nv.cuinfo,"",@"SHT_NOTE"
	.sectionflags	@"SHF_NOTE_NV_CUINFO"
        /*0018*/ 	.short	0x0002
        /*001a*/ 	.short	0x0064
        /*001c*/ 	.short	0x0082
	.zero		2


//--------------------- .nv.info                  --------------------------
	.section	.nv.info,"",@"SHT_CUDA_INFO"
	.align	4


	//----- nvinfo : EIATTR_REGCOUNT
	.align		4
        /*0000*/ 	.byte	0x04, 0x2f
        /*0002*/ 	.short	(.L_1 - .L_0)
	.align		4
.L_0:
        /*0004*/ 	.word	index@(_Z8myKernelPPl)
        /*0008*/ 	.word	0x00000010


	//----- nvinfo : EIATTR_FRAME_SIZE
	.align		4
.L_1:
        /*000c*/ 	.byte	0x04, 0x11
        /*000e*/ 	.short	(.L_3 - .L_2)
	.align		4
.L_2:
        /*0010*/ 	.word	index@(_Z8myKernelPPl)
        /*0014*/ 	.word	0x00000000


	//----- nvinfo : EIATTR_MIN_STACK_SIZE
	.align		4
.L_3:
        /*0018*/ 	.byte	0x04, 0x12
        /*001a*/ 	.short	(.L_5 - .L_4)
	.align		4
.L_4:
        /*001c*/ 	.word	index@(_Z8myKernelPPl)
        /*0020*/ 	.word	0x00000000
.L_5:


//--------------------- .nv.compat                --------------------------
	.section	.nv.compat,"",@"SHT_CUDA_COMPAT_INFO"
	.align	4
        /*0000*/ 	.byte	0x02, 0x09, 0x00, 0x00, 0x02, 0x02, 0x01, 0x00, 0x02, 0x05, 0x05, 0x00, 0x03, 0x07, 0x01, 0x01
        /*0010*/ 	.byte	0x02, 0x03, 0x00, 0x00, 0x02, 0x06, 0x01, 0x00, 0x04, 0x0b, 0x08, 0x00, 0x09, 0x00, 0x00, 0x00
        /*0020*/ 	.byte	0x00, 0x00, 0x00, 0x00


//--------------------- .nv.info._Z8myKernelPPl   --------------------------
	.section	.nv.info._Z8myKernelPPl,"",@"SHT_CUDA_INFO"
	.sectionflags	@""
	.align	4


	//----- nvinfo : EIATTR_CUDA_API_VERSION
	.align		4
        /*0000*/ 	.byte	0x04, 0x37
        /*0002*/ 	.short	(.L_7 - .L_6)
.L_6:
        /*0004*/ 	.word	0x00000082


	//----- nvinfo : EIATTR_KPARAM_INFO
	.align		4
.L_7:
        /*0008*/ 	.byte	0x04, 0x17
        /*000a*/ 	.short	(.L_9 - .L_8)
.L_8:
        /*000c*/ 	.word	0x00000000
        /*0010*/ 	.short	0x0000
        /*0012*/ 	.short	0x0000
        /*0014*/ 	.byte	0x00, 0xf5, 0x21, 0x00


	//----- nvinfo : EIATTR_SPARSE_MMA_MASK
	.align		4
.L_9:
        /*0018*/ 	.byte	0x03, 0x50
        /*001a*/ 	.short	0x0000


	//----- nvinfo : EIATTR_MAXREG_COUNT
	.align		4
        /*001c*/ 	.byte	0x03, 0x1b
        /*001e*/ 	.short	0x00ff


	//----- nvinfo : EIATTR_MERCURY_ISA_VERSION
	.align		4
        /*0020*/ 	.byte	0x03, 0x5f
        /*0022*/ 	.short	0x0101


	//----- nvinfo : EIATTR_VRC_CTA_INIT_COUNT
	.align		4
        /*0024*/ 	.byte	0x02, 0x4a
	.zero		1
	.zero		1


	//----- nvinfo : EIATTR_EXIT_INSTR_OFFSETS
	.align		4
        /*0028*/ 	.byte	0x04, 0x1c
        /*002a*/ 	.short	(.L_11 - .L_10)


	//   ....[0]....
.L_10:
        /*002c*/ 	.word	0x00000f30


	//----- nvinfo : EIATTR_CBANK_PARAM_SIZE
	.align		4
.L_11:
        /*0030*/ 	.byte	0x03, 0x19
        /*0032*/ 	.short	0x0008


	//----- nvinfo : EIATTR_PARAM_CBANK
	.align		4
        /*0034*/ 	.byte	0x04, 0x0a
        /*0036*/ 	.short	(.L_13 - .L_12)
	.align		4
.L_12:
        /*0038*/ 	.word	index@(.nv.constant0._Z8myKernelPPl)
        /*003c*/ 	.short	0x0380
        /*003e*/ 	.short	0x0008


	//----- nvinfo : EIATTR_SW_WAR
	.align		4
.L_13:
        /*0040*/ 	.byte	0x04, 0x36
        /*0042*/ 	.short	(.L_15 - .L_14)
.L_14:
        /*0044*/ 	.word	0x00000008
.L_15:


//--------------------- .nv.callgraph             --------------------------
	.section	.nv.callgraph,"",@"SHT_CUDA_CALLGRAPH"
	.align	4
	.sectionentsize	8
	.align		4
        /*0000*/ 	.word	0x00000000
	.align		4
        /*0004*/ 	.word	0xffffffff
	.align		4
        /*0008*/ 	.word	0x00000000
	.align		4
        /*000c*/ 	.word	0xfffffffe
	.align		4
        /*0010*/ 	.word	0x00000000
	.align		4
        /*0014*/ 	.word	0xfffffffd
	.align		4
        /*0018*/ 	.word	0x00000000
	.align		4
        /*001c*/ 	.word	0xfffffffc


//--------------------- .text._Z8myKernelPPl      --------------------------
	.section	.text._Z8myKernelPPl,"ax",@progbits
	.align	128
        .global         _Z8myKernelPPl
        .type           _Z8myKernelPPl,@function
        .size           _Z8myKernelPPl,(.L_x_3 - _Z8myKernelPPl)
        .other          _Z8myKernelPPl,@"STO_CUDA_ENTRY STV_DEFAULT"
_Z8myKernelPPl:
.text._Z8myKernelPPl:
[----:B------:R-:W-:Y:S01]  /*0000*/  LDC R1, c[0x0][0x37c] ;  /* 0x0000df00ff017b82 */ /* 0x000fe20000000800 */
[----:B------:R-:W0:Y:S01]  /*0010*/  LDCU.64 UR8, c[0x0][0x358] ;  /* 0x00006b00ff0877ac */ /* 0x000e220008000a00 */
[----:B------:R-:W-:Y:S01]  /*0020*/  UMOV UR4, URZ ;  /* 0x000000ff00047c82 */ /* 0x000fe20008000000 */
[----:B------:R-:W-:Y:S01]  /*0030*/  UMOV UR5, URZ ;  /* 0x000000ff00057c82 */ /* 0x000fe20008000000 */
[----:B------:R-:W-:-:S05]  /*0040*/  UMOV UR6, URZ ;  /* 0x000000ff00067c82 */ /* 0x000fca0008000000 */
.L_x_0:
[----:B------:R-:W0:Y:S02]  /*0050*/  LDC.64 R2, c[0x0][0x380] ;  /* 0x0000e000ff027b82 */ /* 0x000e240000000a00 */
[----:B0-2---:R-:W2:Y:S02]  /*0060*/  LDG.E.64 R4, desc[UR8][R2.64] ;  /* 0x0000000802047981 */ /* 0x005ea4000c1e1b00 */
[----:B--2---:R-:W-:-:S04]  /*0070*/  IADD3 R4, P0, PT, R4, UR5, RZ ;  /* 0x0000000504047c10 */ /* 0x004fc8000ff1e0ff */
[----:B------:R-:W-:-:S05]  /*0080*/  IADD3.X R5, PT, PT, R5, UR6, RZ, P0, !PT ;  /* 0x0000000605057c10 */ /* 0x000fca00087fe4ff */
[----:B------:R-:W2:Y:S02]  /*0090*/  LDG.E.64 R6, desc[UR8][R4.64] ;  /* 0x0000000804067981 */ /* 0x000ea4000c1e1b00 */
[----:B--2---:R-:W-:-:S05]  /*00a0*/  IADD3 R10, P0, PT, R6, 0x1, RZ ;  /* 0x00000001060a7810 */ /* 0x004fca0007f1e0ff */
[----:B------:R-:W-:-:S05]  /*00b0*/  IMAD.X R11, RZ, RZ, R7, P0 ;  /* 0x000000ffff0b7224 */ /* 0x000fca00000e0607 */
[----:B------:R0:W-:Y:S04]  /*00c0*/  STG.E.64 desc[UR8][R4.64], R10 ;  /* 0x0000000a04007986 */ /* 0x0001e8000c101b08 */
[----:B------:R-:W2:Y:S02]  /*00d0*/  LDG.E.64 R6, desc[UR8][R2.64] ;  /* 0x0000000802067981 */ /* 0x000ea4000c1e1b00 */
        /* <DEDUP_REMOVED lines=9> */
[----:B0-----:R-:W2:Y:S02]  /*0170*/  LDG.E.64 R4, desc[UR8][R8.64+0x10] ;  /* 0x0000100808047981 */ /* 0x001ea4000c1e1b00 */
[----:B--2---:R-:W-:-:S05]  /*0180*/  IADD3 R10, P0, PT, R4, 0x1, RZ ;  /* 0x00000001040a7810 */ /* 0x004fca0007f1e0ff */
[----:B------:R-:W-:-:S05]  /*0190*/  IMAD.X R11, RZ, RZ, R5, P0 ;  /* 0x000000ffff0b7224 */ /* 0x000fca00000e0605 */
[----:B------:R0:W-:Y:S04]  /*01a0*/  STG.E.64 desc[UR8][R8.64+0x10], R10 ;  /* 0x0000100a08007986 */ /* 0x0001e8000c101b08 */
[----:B------:R-:W2:Y:S02]  /*01b0*/  LDG.E.64 R4, desc[UR8][R2.64] ;  /* 0x0000000802047981 */ /* 0x000ea4000c1e1b00 */
[----:B--2---:R-:W-:-:S04]  /*01c0*/  IADD3 R4, P0, PT, R4, UR5, RZ ;  /* 0x0000000504047c10 */ /* 0x004fc8000ff1e0ff */
[----:B------:R-:W-:-:S05]  /*01d0*/  IADD3.X R5, PT, PT, R5, UR6, RZ, P0, !PT ;  /* 0x0000000605057c10 */ /* 0x000fca00087fe4ff */
[----:B-1----:R-:W2:Y:S02]  /*01e0*/  LDG.E.64 R6, desc[UR8][R4.64+0x18] ;  /* 0x0000180804067981 */ /* 0x002ea4000c1e1b00 */
        /* <DEDUP_REMOVED lines=80> */
[----:B------:R-:W3:Y:S02]  /*06f0*/  LDG.E.64 R4, desc[UR8][R2.64] ;  /* 0x0000000802047981 */ /* 0x000ee4000c1e1b00 */
[----:B---3--:R-:W-:-:S04]  /*0700*/  IADD3 R4, P0, PT, R4, UR5, RZ ;  /* 0x0000000504047c10 */ /* 0x008fc8000ff1e0ff */
[----:B------:R-:W-:-:S05]  /*0710*/  IADD3.X R5, PT, PT, R5, UR6, RZ, P0, !PT ;  /* 0x0000000605057c10 */ /* 0x000fca00087fe4ff */
[----:B-1----:R-:W3:Y:S01]  /*0720*/  LDG.E.64 R6, desc[UR8][R4.64+0x78] ;  /* 0x0000780804067981 */ /* 0x002ee2000c1e1b00 */
[----:B------:R-:W-:Y:S02]  /*0730*/  UIADD3 UR5, UP0, UPT, UR5, 0x80, URZ ;  /* 0x0000008005057890 */ /* 0x000fe4000ff1e0ff */
[----:B------:R-:W-:Y:S02]  /*0740*/  UIADD3 UR4, UPT, UPT, UR4, 0x10, URZ ;  /* 0x0000001004047890 */ /* 0x000fe4000fffe0ff */
[----:B------:R-:W-:Y:S02]  /*0750*/  UIADD3.X UR6, UPT, UPT, URZ, UR6, URZ, UP0, !UPT ;  /* 0x00000006ff067290 */ /* 0x000fe400087fe4ff */
[----:B------:R-:W-:Y:S01]  /*0760*/  UISETP.NE.AND UP0, UPT, UR4, 0x100, UPT ;  /* 0x000001000400788c */ /* 0x000fe2000bf05270 */
[----:B---3--:R-:W-:-:S05]  /*0770*/  IADD3 R6, P0, PT, R6, 0x1, RZ ;  /* 0x0000000106067810 */ /* 0x008fca0007f1e0ff */
[----:B------:R-:W-:-:S05]  /*0780*/  IMAD.X R7, RZ, RZ, R7, P0 ;  /* 0x000000ffff077224 */ /* 0x000fca00000e0607 */
[----:B------:R2:W-:Y:S01]  /*0790*/  STG.E.64 desc[UR8][R4.64+0x78], R6 ;  /* 0x0000780604007986 */ /* 0x0005e2000c101b08 */
[----:B------:R-:W-:Y:S05]  /*07a0*/  BRA.U UP0, `(.L_x_0) ;  /* 0xfffffff900287547 */ /* 0x000fea000b83ffff */
[----:B------:R-:W-:Y:S01]  /*07b0*/  UMOV UR4, URZ ;  /* 0x000000ff00047c82 */ /* 0x000fe20008000000 */
[----:B------:R-:W-:Y:S01]  /*07c0*/  UMOV UR5, URZ ;  /* 0x000000ff00057c82 */ /* 0x000fe20008000000 */
[----:B------:R-:W-:-:S05]  /*07d0*/  UMOV UR6, URZ ;  /* 0x000000ff00067c82 */ /* 0x000fca0008000000 */
.L_x_1:
        /* <DEDUP_REMOVED lines=108> */
[----:B-1----:R-:W2:Y:S01]  /*0ea0*/  LDG.E.64 R6, desc[UR8][R4.64+0x78] ;  /* 0x0000780804067981 */ /* 0x002ea2000c1e1b00 */
[----:B------:R-:W-:Y:S02]  /*0eb0*/  UIADD3 UR5, UP0, UPT, UR5, 0x80, URZ ;  /* 0x0000008005057890 */ /* 0x000fe4000ff1e0ff */
[----:B------:R-:W-:Y:S02]  /*0ec0*/  UIADD3 UR4, UPT, UPT, UR4, 0x10, URZ ;  /* 0x0000001004047890 */ /* 0x000fe4000fffe0ff */
[----:B------:R-:W-:Y:S02]  /*0ed0*/  UIADD3.X UR6, UPT, UPT, URZ, UR6, URZ, UP0, !UPT ;  /* 0x00000006ff067290 */ /* 0x000fe400087fe4ff */
[----:B------:R-:W-:Y:S01]  /*0ee0*/  UISETP.NE.AND UP0, UPT, UR4, 0x200, UPT ;  /* 0x000002000400788c */ /* 0x000fe2000bf05270 */
[----:B--2---:R-:W-:-:S05]  /*0ef0*/  IADD3 R6, P0, PT, R6, 0x1, RZ ;  /* 0x0000000106067810 */ /* 0x004fca0007f1e0ff */
[----:B------:R-:W-:-:S05]  /*0f00*/  IMAD.X R7, RZ, RZ, R7, P0 ;  /* 0x000000ffff077224 */ /* 0x000fca00000e0607 */
[----:B------:R0:W-:Y:S01]  /*0f10*/  STG.E.64 desc[UR8][R4.64+0x78], R6 ;  /* 0x0000780604007986 */ /* 0x0001e2000c101b08 */
[----:B------:R-:W-:Y:S05]  /*0f20*/  BRA.U UP0, `(.L_x_1) ;  /* 0xfffffff9002c7547 */ /* 0x000fea000b83ffff */
[----:B------:R-:W-:Y:S05]  /*0f30*/  EXIT ;  /* 0x000000000000794d */ /* 0x000fea0003800000 */
.L_x_2:
[----:B------:R-:W-:-:S00]  /*0f40*/  BRA `(.L_x_2) ;  /* 0xfffffffc00fc7947 */ /* 0x000fc0000383ffff */
[----:B------:R-:W-:-:S00]  /*0f50*/  NOP ;  /* 0x0000000000007918 */ /* 0x000fc00000000000 */
        /* <DEDUP_REMOVED lines=10> */
.L_x_3:


//--------------------- .nv.shared.reserved.0     --------------------------
	.section	.nv.shared.reserved.0,"aw",@nobits
	.weak		__nv_reservedSMEM_offset_0_alias
	.size		__nv_reservedSMEM_offset_0_alias, 0, 64
	.other		__nv_reservedSMEM_offset_0_alias,@"STO_CUDA_RESERVED_SHARED STV_DEFAULT"
__nv_reservedSMEM_offset_0_alias:
	.zero		0
	.zero		64


//--------------------- .nv.constant0._Z8myKernelPPl --------------------------
	.section	.nv.constant0._Z8myKernelPPl,"a",@progbits
	.sectionflags	@""
	.align	4
.nv.constant0._Z8myKernelPPl:
	.zero		904


//--------------------- SYMBOLS --------------------------

	.type		.nv.reservedSmem.offset0,@object
	.size		.nv.reservedSmem.offset0,0x4
